	.headerflags	@"EF_CUDA_TEXMODE_UNIFIED EF_CUDA_64BIT_ADDRESS EF_CUDA_ACCELERATORS EF_CUDA_SM90 EF_CUDA_VIRTUAL_SM(EF_CUDA_SM90)"
	.elftype	@"ET_EXEC"


//--------------------- .nv.info                  --------------------------
	.section	.nv.info,"",@"SHT_CUDA_INFO"
	.align	4


	//----- nvinfo : EIATTR_REGCOUNT
	.align		4
        /*0000*/ 	.byte	0x04, 0x2f
        /*0002*/ 	.short	(.L_1 - .L_0)
	.align		4
.L_0:
        /*0004*/ 	.word	index@(triton_poi_fused_mul_sigmoid_45)
        /*0008*/ 	.word	0x0000000a


	//----- nvinfo : EIATTR_MIN_STACK_SIZE
	.align		4
.L_1:
        /*000c*/ 	.byte	0x04, 0x12
        /*000e*/ 	.short	(.L_3 - .L_2)
	.align		4
.L_2:
        /*0010*/ 	.word	index@(triton_poi_fused_mul_sigmoid_45)
        /*0014*/ 	.word	0x00000000


	//----- nvinfo : EIATTR_FRAME_SIZE
	.align		4
.L_3:
        /*0018*/ 	.byte	0x04, 0x11
        /*001a*/ 	.short	(.L_5 - .L_4)
	.align		4
.L_4:
        /*001c*/ 	.word	index@(triton_poi_fused_mul_sigmoid_45)
        /*0020*/ 	.word	0x00000000


	//----- nvinfo : EIATTR_MIN_STACK_SIZE
	.align		4
.L_5:
        /*0024*/ 	.byte	0x04, 0x12
        /*0026*/ 	.short	(.L_7 - .L_6)
	.align		4
.L_6:
        /*0028*/ 	.word	index@(triton_poi_fused_mul_sigmoid_45)
        /*002c*/ 	.word	0x00000000
.L_7:


//--------------------- .nv.info.triton_poi_fused_mul_sigmoid_45 --------------------------
	.section	.nv.info.triton_poi_fused_mul_sigmoid_45,"",@"SHT_CUDA_INFO"
	.sectionflags	@""
	.align	4


	//----- nvinfo : EIATTR_CUDA_API_VERSION
	.align		4
        /*0000*/ 	.byte	0x04, 0x37
        /*0002*/ 	.short	(.L_9 - .L_8)
.L_8:
        /*0004*/ 	.word	0x0000007c


	//----- nvinfo : EIATTR_KPARAM_INFO
	.align		4
.L_9:
        /*0008*/ 	.byte	0x04, 0x17
        /*000a*/ 	.short	(.L_11 - .L_10)
.L_10:
        /*000c*/ 	.word	0x00000000
        /*0010*/ 	.short	0x0002
        /*0012*/ 	.short	0x0010
        /*0014*/ 	.byte	0x00, 0xf0, 0x11, 0x00


	//----- nvinfo : EIATTR_KPARAM_INFO
	.align		4
.L_11:
        /*0018*/ 	.byte	0x04, 0x17
        /*001a*/ 	.short	(.L_13 - .L_12)
.L_12:
        /*001c*/ 	.word	0x00000000
        /*0020*/ 	.short	0x0001
        /*0022*/ 	.short	0x0008
        /*0024*/ 	.byte	0x00, 0xf4, 0x21, 0x00


	//----- nvinfo : EIATTR_KPARAM_INFO
	.align		4
.L_13:
        /*0028*/ 	.byte	0x04, 0x17
        /*002a*/ 	.short	(.L_15 - .L_14)
.L_14:
        /*002c*/ 	.word	0x00000000
        /*0030*/ 	.short	0x0000
        /*0032*/ 	.short	0x0000
        /*0034*/ 	.byte	0x00, 0xf4, 0x21, 0x00


	//----- nvinfo : EIATTR_SPARSE_MMA_MASK
	.align		4
.L_15:
        /*0038*/ 	.byte	0x03, 0x50
        /*003a*/ 	.short	0x0000


	//----- nvinfo : EIATTR_MAXREG_COUNT
	.align		4
        /*003c*/ 	.byte	0x03, 0x1b
        /*003e*/ 	.short	0x00ff


	//----- nvinfo : EIATTR_EXIT_INSTR_OFFSETS
	.align		4
        /*0040*/ 	.byte	0x04, 0x1c
        /*0042*/ 	.short	(.L_17 - .L_16)


	//   ....[0]....
.L_16:
        /*0044*/ 	.word	0x000001e0


	//   ....[1]....
        /*0048*/ 	.word	0x00000200


	//----- nvinfo : EIATTR_REQNTID
	.align		4
.L_17:
        /*004c*/ 	.byte	0x04, 0x10
        /*004e*/ 	.short	(.L_19 - .L_18)
.L_18:
        /*0050*/ 	.word	0x00000080
        /*0054*/ 	.word	0x00000001
        /*0058*/ 	.word	0x00000001


	//----- nvinfo : EIATTR_CRS_STACK_SIZE
	.align		4
.L_19:
        /*005c*/ 	.byte	0x04, 0x1e
        /*005e*/ 	.short	(.L_21 - .L_20)
.L_20:
        /*0060*/ 	.word	0x00000000


	//----- nvinfo : EIATTR_CBANK_PARAM_SIZE
	.align		4
.L_21:
        /*0064*/ 	.byte	0x03, 0x19
        /*0066*/ 	.short	0x0014


	//----- nvinfo : EIATTR_PARAM_CBANK
	.align		4
        /*0068*/ 	.byte	0x04, 0x0a
        /*006a*/ 	.short	(.L_23 - .L_22)
	.align		4
.L_22:
        /*006c*/ 	.word	index@(.nv.constant0.triton_poi_fused_mul_sigmoid_45)
        /*0070*/ 	.short	0x0210
        /*0072*/ 	.short	0x0014


	//----- nvinfo : EIATTR_SW_WAR
	.align		4
.L_23:
        /*0074*/ 	.byte	0x04, 0x36
        /*0076*/ 	.short	(.L_25 - .L_24)
.L_24:
        /*0078*/ 	.word	0x00000008
.L_25:


//--------------------- .nv.callgraph             --------------------------
	.section	.nv.callgraph,"",@"SHT_CUDA_CALLGRAPH"
	.align	4
	.sectionentsize	8
	.align		4
        /*0000*/ 	.word	0x00000000
	.align		4
        /*0004*/ 	.word	0xffffffff
	.align		4
        /*0008*/ 	.word	0x00000000
	.align		4
        /*000c*/ 	.word	0xfffffffe
	.align		4
        /*0010*/ 	.word	0x00000000
	.align		4
        /*0014*/ 	.word	0xfffffffd
	.align		4
        /*0018*/ 	.word	0x00000000
	.align		4
        /*001c*/ 	.word	0xfffffffc


//--------------------- .text.triton_poi_fused_mul_sigmoid_45 --------------------------
	.section	.text.triton_poi_fused_mul_sigmoid_45,"ax",@progbits
	.align	128
        .global         triton_poi_fused_mul_sigmoid_45
        .type           triton_poi_fused_mul_sigmoid_45,@function
        .size           triton_poi_fused_mul_sigmoid_45,(.L_x_3 - triton_poi_fused_mul_sigmoid_45)
        .other          triton_poi_fused_mul_sigmoid_45,@"STO_CUDA_ENTRY STV_DEFAULT"
triton_poi_fused_mul_sigmoid_45:
.text.triton_poi_fused_mul_sigmoid_45:
[----:B------:R-:W0:Y:S02]  /*0000*/  LDC R1, c[0x0][0x28] ;  /* 0x00000a00ff017b82 */ /* 0x000e240000000800 */
[----:B------:R-:W1:Y:S01]  /*0010*/  S2R R0, SR_TID.X ;  /* 0x0000000000007919 */ /* 0x000e620000002100 */
[----:B------:R-:W-:Y:S01]  /*0020*/  ULDC.64 UR4, c[0x0][0x208] ;  /* 0x0000820000047ab9 */ /* 0x000fe20000000a00 */
[----:B------:R-:W-:Y:S01]  /*0030*/  BSSY B0, `(.L_x_0) ;  /* 0x000000a000007945 */ /* 0x000fe20003800000 */
[----:B------:R-:W2:Y:S01]  /*0040*/  S2R R5, SR_CTAID.X ;  /* 0x0000000000057919 */ /* 0x000ea20000002500 */
[----:B-1----:R-:W-:-:S04]  /*0050*/  LOP3.LUT R0, R0, 0x7f, RZ, 0xc0, !PT ;  /* 0x0000007f00007812 */ /* 0x002fc800078ec0ff */
[----:B--2---:R-:W-:Y:S01]  /*0060*/  LEA R5, R5, R0, 0x7 ;  /* 0x0000000005057211 */ /* 0x004fe200078e38ff */
[----:B------:R-:W-:-:S03]  /*0070*/  HFMA2.MMA R0, -RZ, RZ, 0, 0 ;  /* 0x00000000ff007435 */ /* 0x000fc600000001ff */
[----:B------:R-:W-:-:S13]  /*0080*/  ISETP.GE.AND P0, PT, R5, 0x140, PT ;  /* 0x000001400500780c */ /* 0x000fda0003f06270 */
[----:B------:R-:W-:Y:S05]  /*0090*/  @P0 BRA `(.L_x_1) ;  /* 0x00000000000c0947 */ /* 0x000fea0003800000 */
[----:B------:R-:W1:Y:S02]  /*00a0*/  LDC.64 R2, c[0x0][0x210] ;  /* 0x00008400ff027b82 */ /* 0x000e640000000a00 */
[----:B-1----:R-:W-:-:S05]  /*00b0*/  IMAD.WIDE R2, R5, 0x4, R2 ;  /* 0x0000000405027825 */ /* 0x002fca00078e0202 */
[----:B------:R1:W5:Y:S02]  /*00c0*/  LDG.E R0, desc[UR4][R2.64] ;  /* 0x0000000402007981 */ /* 0x000364000c1e1900 */
.L_x_1:
[----:B------:R-:W-:Y:S05]  /*00d0*/  BSYNC B0 ;  /* 0x0000000000007941 */ /* 0x000fea0003800000 */
.L_x_0:
[----:B-1---5:R-:W-:Y:S01]  /*00e0*/  FADD R2, RZ, -R0 ;  /* 0x80000000ff027221 */ /* 0x022fe20000000000 */
[----:B------:R-:W-:-:S03]  /*00f0*/  MOV R7, 0x3e800000 ;  /* 0x3e80000000077802 */ /* 0x000fc60000000f00 */
[----:B------:R-:W-:-:S05]  /*0100*/  FMUL R4, R2, 1.4426950216293334961 ;  /* 0x3fb8aa3b02047820 */ /* 0x000fca0000400000 */
[----:B------:R-:W-:-:S13]  /*0110*/  FSETP.GEU.AND P1, PT, R4, -126, PT ;  /* 0xc2fc00000400780b */ /* 0x000fda0003f2e000 */
[----:B------:R-:W-:-:S04]  /*0120*/  @!P1 FMUL R4, R4, 0.5 ;  /* 0x3f00000004049820 */ /* 0x000fc80000400000 */
[----:B------:R-:W1:Y:S02]  /*0130*/  MUFU.EX2 R2, R4 ;  /* 0x0000000400027308 */ /* 0x000e640000000800 */
[----:B-1----:R-:W-:-:S04]  /*0140*/  @!P1 FMUL R2, R2, R2 ;  /* 0x0000000202029220 */ /* 0x002fc80000400000 */
[----:B------:R-:W-:Y:S02]  /*0150*/  FADD R6, R2, 1 ;  /* 0x3f80000002067421 */ /* 0x000fe40000000000 */
[----:B------:R-:W1:Y:S03]  /*0160*/  LDC.64 R2, c[0x0][0x218] ;  /* 0x00008600ff027b82 */ /* 0x000e660000000a00 */
[----:B------:R-:W-:-:S04]  /*0170*/  FSETP.GT.AND P1, PT, R6, 8.50705917302346158658e+37, PT ;  /* 0x7e8000000600780b */ /* 0x000fc80003f24000 */
[----:B------:R-:W-:-:S09]  /*0180*/  FSEL R7, R7, 1, P1 ;  /* 0x3f80000007077808 */ /* 0x000fd20000800000 */
[----:B------:R-:W-:-:S06]  /*0190*/  @P1 FMUL R6, R6, 0.25 ;  /* 0x3e80000006061820 */ /* 0x000fcc0000400000 */
[----:B------:R-:W2:Y:S01]  /*01a0*/  MUFU.RCP R6, R6 ;  /* 0x0000000600067308 */ /* 0x000ea20000001000 */
[----:B-1----:R-:W-:-:S04]  /*01b0*/  IMAD.WIDE R2, R5, 0x4, R2 ;  /* 0x0000000405027825 */ /* 0x002fc800078e0202 */
[----:B--2---:R-:W-:-:S04]  /*01c0*/  FMUL R7, R6, R7 ;  /* 0x0000000706077220 */ /* 0x004fc80000400000 */
[----:B------:R-:W-:Y:S01]  /*01d0*/  FMUL R7, R7, R0 ;  /* 0x0000000007077220 */ /* 0x000fe20000400000 */
[----:B------:R-:W-:Y:S06]  /*01e0*/  @P0 EXIT ;  /* 0x000000000000094d */ /* 0x000fec0003800000 */
[----:B------:R-:W-:Y:S01]  /*01f0*/  STG.E desc[UR4][R2.64], R7 ;  /* 0x0000000702007986 */ /* 0x000fe2000c101904 */
[----:B------:R-:W-:Y:S05]  /*0200*/  EXIT ;  /* 0x000000000000794d */ /* 0x000fea0003800000 */
.L_x_2:
[----:B------:R-:W-:-:S00]  /*0210*/  BRA `(.L_x_2) ;  /* 0xfffffffc00fc7947 */ /* 0x000fc0000383ffff */
[----:B------:R-:W-:-:S00]  /*0220*/  NOP ;  /* 0x0000000000007918 */ /* 0x000fc00000000000 */
        /* <DEDUP_REMOVED lines=13> */
.L_x_3:


//--------------------- .nv.constant0.triton_poi_fused_mul_sigmoid_45 --------------------------
	.section	.nv.constant0.triton_poi_fused_mul_sigmoid_45,"a",@progbits
	.sectionflags	@""
	.align	4
.nv.constant0.triton_poi_fused_mul_sigmoid_45:
	.zero		548
